//
// Generated by NVIDIA NVVM Compiler
//
// Compiler Build ID: CL-36424714
// Cuda compilation tools, release 13.0, V13.0.88
// Based on NVVM 20.0.0
//

.version 9.0
.target sm_100
.address_size 64

	// .globl	_Z9matrixAddPKfS0_Pfii

.visible .entry _Z9matrixAddPKfS0_Pfii(
	.param .u64 .ptr .align 1 _Z9matrixAddPKfS0_Pfii_param_0,
	.param .u64 .ptr .align 1 _Z9matrixAddPKfS0_Pfii_param_1,
	.param .u64 .ptr .align 1 _Z9matrixAddPKfS0_Pfii_param_2,
	.param .u32 _Z9matrixAddPKfS0_Pfii_param_3,
	.param .u32 _Z9matrixAddPKfS0_Pfii_param_4
)
{
	.reg .pred 	%p<4>;
	.reg .b32 	%r<12>;
	.reg .b32 	%f<4>;
	.reg .b64 	%rd<11>;

	ld.param.u64 	%rd1, [_Z9matrixAddPKfS0_Pfii_param_0];
	ld.param.u64 	%rd2, [_Z9matrixAddPKfS0_Pfii_param_1];
	ld.param.u64 	%rd3, [_Z9matrixAddPKfS0_Pfii_param_2];
	ld.param.u32 	%r3, [_Z9matrixAddPKfS0_Pfii_param_3];
	ld.param.u32 	%r4, [_Z9matrixAddPKfS0_Pfii_param_4];
	mov.u32 	%r5, %ctaid.y;
	mov.u32 	%r6, %ntid.y;
	mov.u32 	%r7, %tid.y;
	mad.lo.s32 	%r1, %r5, %r6, %r7;
	mov.u32 	%r8, %ctaid.x;
	mov.u32 	%r9, %ntid.x;
	mov.u32 	%r10, %tid.x;
	mad.lo.s32 	%r2, %r8, %r9, %r10;
	setp.ge.s32 	%p1, %r1, %r4;
	setp.ge.s32 	%p2, %r2, %r3;
	or.pred  	%p3, %p2, %p1;
	@%p3 bra 	$L__BB0_2;
	cvta.to.global.u64 	%rd4, %rd1;
	cvta.to.global.u64 	%rd5, %rd2;
	cvta.to.global.u64 	%rd6, %rd3;
	mad.lo.s32 	%r11, %r3, %r1, %r2;
	mul.wide.s32 	%rd7, %r11, 4;
	add.s64 	%rd8, %rd4, %rd7;
	ld.global.f32 	%f1, [%rd8];
	add.s64 	%rd9, %rd5, %rd7;
	ld.global.f32 	%f2, [%rd9];
	add.f32 	%f3, %f1, %f2;
	add.s64 	%rd10, %rd6, %rd7;
	st.global.f32 	[%rd10], %f3;
$L__BB0_2:
	ret;

}


// ===== COMPILED SASS (sm_100) =====

	.target	sm_100

	.elftype	@"ET_EXEC"


//--------------------- .note.nv.tkinfo           --------------------------
	.section	.note.nv.tkinfo,"",@"SHT_NOTE"
	.sectionflags	@"SHF_NOTE_NV_TKINFO"
	.tkinfo
        /*0018*/ 	.word	0x00000002
        /*0030*/ 	.string	""
        /*0030*/ 	.string	"ptxas"
        /*0030*/ 	.string	"Cuda compilation tools, release 13.0, V13.0.88"
        /*0030*/ 	.string	"Build cuda_13.0.r13.0/compiler.36424714_0"
        /*0030*/ 	.string	"-arch sm_100 -m 64 "



//--------------------- .note.nv.cuinfo           --------------------------
	.section	.note.nv.cuinfo,"",@"SHT_NOTE"
	.sectionflags	@"SHF_NOTE_NV_CUINFO"
        /*0018*/ 	.short	0x0002
        /*001a*/ 	.short	0x0064
        /*001c*/ 	.short	0x0082
	.zero		2


//--------------------- .nv.info                  --------------------------
	.section	.nv.info,"",@"SHT_CUDA_INFO"
	.align	4


	//----- nvinfo : EIATTR_REGCOUNT
	.align		4
        /*0000*/ 	.byte	0x04, 0x2f
        /*0002*/ 	.short	(.L_1 - .L_0)
	.align		4
.L_0:
        /*0004*/ 	.word	index@(_Z9matrixAddPKfS0_Pfii)
        /*0008*/ 	.word	0x0000000c


	//----- nvinfo : EIATTR_FRAME_SIZE
	.align		4
.L_1:
        /*000c*/ 	.byte	0x04, 0x11
        /*000e*/ 	.short	(.L_3 - .L_2)
	.align		4
.L_2:
        /*0010*/ 	.word	index@(_Z9matrixAddPKfS0_Pfii)
        /*0014*/ 	.word	0x00000000


	//----- nvinfo : EIATTR_MIN_STACK_SIZE
	.align		4
.L_3:
        /*0018*/ 	.byte	0x04, 0x12
        /*001a*/ 	.short	(.L_5 - .L_4)
	.align		4
.L_4:
        /*001c*/ 	.word	index@(_Z9matrixAddPKfS0_Pfii)
        /*0020*/ 	.word	0x00000000
.L_5:


//--------------------- .nv.compat                --------------------------
	.section	.nv.compat,"",@"SHT_CUDA_COMPAT_INFO"
	.align	4
        /*0000*/ 	.byte	0x02, 0x09, 0x00, 0x00, 0x02, 0x02, 0x01, 0x00, 0x02, 0x05, 0x05, 0x00, 0x03, 0x07, 0x01, 0x01
        /*0010*/ 	.byte	0x02, 0x03, 0x00, 0x00, 0x02, 0x06, 0x01, 0x00, 0x04, 0x0b, 0x08, 0x00, 0x09, 0x00, 0x00, 0x00
        /*0020*/ 	.byte	0x00, 0x00, 0x00, 0x00


//--------------------- .nv.info._Z9matrixAddPKfS0_Pfii --------------------------
	.section	.nv.info._Z9matrixAddPKfS0_Pfii,"",@"SHT_CUDA_INFO"
	.sectionflags	@""
	.align	4


	//----- nvinfo : EIATTR_CUDA_API_VERSION
	.align		4
        /*0000*/ 	.byte	0x04, 0x37
        /*0002*/ 	.short	(.L_7 - .L_6)
.L_6:
        /*0004*/ 	.word	0x00000082


	//----- nvinfo : EIATTR_KPARAM_INFO
	.align		4
.L_7:
        /*0008*/ 	.byte	0x04, 0x17
        /*000a*/ 	.short	(.L_9 - .L_8)
.L_8:
        /*000c*/ 	.word	0x00000000
        /*0010*/ 	.short	0x0004
        /*0012*/ 	.short	0x001c
        /*0014*/ 	.byte	0x00, 0xf0, 0x11, 0x00


	//----- nvinfo : EIATTR_KPARAM_INFO
	.align		4
.L_9:
        /*0018*/ 	.byte	0x04, 0x17
        /*001a*/ 	.short	(.L_11 - .L_10)
.L_10:
        /*001c*/ 	.word	0x00000000
        /*0020*/ 	.short	0x0003
        /*0022*/ 	.short	0x0018
        /*0024*/ 	.byte	0x00, 0xf0, 0x11, 0x00


	//----- nvinfo : EIATTR_KPARAM_INFO
	.align		4
.L_11:
        /*0028*/ 	.byte	0x04, 0x17
        /*002a*/ 	.short	(.L_13 - .L_12)
.L_12:
        /*002c*/ 	.word	0x00000000
        /*0030*/ 	.short	0x0002
        /*0032*/ 	.short	0x0010
        /*0034*/ 	.byte	0x00, 0xf5, 0x21, 0x00


	//----- nvinfo : EIATTR_KPARAM_INFO
	.align		4
.L_13:
        /*0038*/ 	.byte	0x04, 0x17
        /*003a*/ 	.short	(.L_15 - .L_14)
.L_14:
        /*003c*/ 	.word	0x00000000
        /*0040*/ 	.short	0x0001
        /*0042*/ 	.short	0x0008
        /*0044*/ 	.byte	0x00, 0xf5, 0x21, 0x00


	//----- nvinfo : EIATTR_KPARAM_INFO
	.align		4
.L_15:
        /*0048*/ 	.byte	0x04, 0x17
        /*004a*/ 	.short	(.L_17 - .L_16)
.L_16:
        /*004c*/ 	.word	0x00000000
        /*0050*/ 	.short	0x0000
        /*0052*/ 	.short	0x0000
        /*0054*/ 	.byte	0x00, 0xf5, 0x21, 0x00


	//----- nvinfo : EIATTR_SPARSE_MMA_MASK
	.align		4
.L_17:
        /*0058*/ 	.byte	0x03, 0x50
        /*005a*/ 	.short	0x0000


	//----- nvinfo : EIATTR_MAXREG_COUNT
	.align		4
        /*005c*/ 	.byte	0x03, 0x1b
        /*005e*/ 	.short	0x00ff


	//----- nvinfo : EIATTR_MERCURY_ISA_VERSION
	.align		4
        /*0060*/ 	.byte	0x03, 0x5f
        /*0062*/ 	.short	0x0101


	//----- nvinfo : EIATTR_VRC_CTA_INIT_COUNT
	.align		4
        /*0064*/ 	.byte	0x02, 0x4a
	.zero		1
	.zero		1


	//----- nvinfo : EIATTR_EXIT_INSTR_OFFSETS
	.align		4
        /*0068*/ 	.byte	0x04, 0x1c
        /*006a*/ 	.short	(.L_19 - .L_18)


	//   ....[0]....
.L_18:
        /*006c*/ 	.word	0x000000c0


	//   ....[1]....
        /*0070*/ 	.word	0x00000190


	//----- nvinfo : EIATTR_CBANK_PARAM_SIZE
	.align		4
.L_19:
        /*0074*/ 	.byte	0x03, 0x19
        /*0076*/ 	.short	0x0020


	//----- nvinfo : EIATTR_PARAM_CBANK
	.align		4
        /*0078*/ 	.byte	0x04, 0x0a
        /*007a*/ 	.short	(.L_21 - .L_20)
	.align		4
.L_20:
        /*007c*/ 	.word	index@(.nv.constant0._Z9matrixAddPKfS0_Pfii)
        /*0080*/ 	.short	0x0380
        /*0082*/ 	.short	0x0020


	//----- nvinfo : EIATTR_SW_WAR
	.align		4
.L_21:
        /*0084*/ 	.byte	0x04, 0x36
        /*0086*/ 	.short	(.L_23 - .L_22)
.L_22:
        /*0088*/ 	.word	0x00000008
.L_23:


//--------------------- .nv.callgraph             --------------------------
	.section	.nv.callgraph,"",@"SHT_CUDA_CALLGRAPH"
	.align	4
	.sectionentsize	8
	.align		4
        /*0000*/ 	.word	0x00000000
	.align		4
        /*0004*/ 	.word	0xffffffff
	.align		4
        /*0008*/ 	.word	0x00000000
	.align		4
        /*000c*/ 	.word	0xfffffffe
	.align		4
        /*0010*/ 	.word	0x00000000
	.align		4
        /*0014*/ 	.word	0xfffffffd
	.align		4
        /*0018*/ 	.word	0x00000000
	.align		4
        /*001c*/ 	.word	0xfffffffc


//--------------------- .text._Z9matrixAddPKfS0_Pfii --------------------------
	.section	.text._Z9matrixAddPKfS0_Pfii,"ax",@progbits
	.align	128
        .global         _Z9matrixAddPKfS0_Pfii
        .type           _Z9matrixAddPKfS0_Pfii,@function
        .size           _Z9matrixAddPKfS0_Pfii,(.L_x_1 - _Z9matrixAddPKfS0_Pfii)
        .other          _Z9matrixAddPKfS0_Pfii,@"STO_CUDA_ENTRY STV_DEFAULT"
_Z9matrixAddPKfS0_Pfii:
.text._Z9matrixAddPKfS0_Pfii:
[----:B------:R-:W-:Y:S01]  /*0000*/  LDC R1, c[0x0][0x37c] ;  /* 0x0000df00ff017b82 */ /* 0x000fe20000000800 */
[----:B------:R-:W0:Y:S07]  /*0010*/  S2R R3, SR_TID.Y ;  /* 0x0000000000037919 */ /* 0x000e2e0000002200 */
[----:B------:R-:W0:Y:S01]  /*0020*/  S2UR UR4, SR_CTAID.Y ;  /* 0x00000000000479c3 */ /* 0x000e220000002600 */
[----:B------:R-:W1:Y:S01]  /*0030*/  LDCU.64 UR6, c[0x0][0x398] ;  /* 0x00007300ff0677ac */ /* 0x000e620008000a00 */
[----:B------:R-:W2:Y:S06]  /*0040*/  S2R R2, SR_TID.X ;  /* 0x0000000000027919 */ /* 0x000eac0000002100 */
[----:B------:R-:W0:Y:S08]  /*0050*/  LDC R0, c[0x0][0x364] ;  /* 0x0000d900ff007b82 */ /* 0x000e300000000800 */
[----:B------:R-:W2:Y:S08]  /*0060*/  S2UR UR5, SR_CTAID.X ;  /* 0x00000000000579c3 */ /* 0x000eb00000002500 */
[----:B------:R-:W2:Y:S01]  /*0070*/  LDC R7, c[0x0][0x360] ;  /* 0x0000d800ff077b82 */ /* 0x000ea20000000800 */
[----:B0-----:R-:W-:-:S05]  /*0080*/  IMAD R0, R0, UR4, R3 ;  /* 0x0000000400007c24 */ /* 0x001fca000f8e0203 */
[----:B-1----:R-:W-:Y:S01]  /*0090*/  ISETP.GE.AND P0, PT, R0, UR7, PT ;  /* 0x0000000700007c0c */ /* 0x002fe2000bf06270 */
[----:B--2---:R-:W-:-:S05]  /*00a0*/  IMAD R7, R7, UR5, R2 ;  /* 0x0000000507077c24 */ /* 0x004fca000f8e0202 */
[----:B------:R-:W-:-:S13]  /*00b0*/  ISETP.GE.OR P0, PT, R7, UR6, P0 ;  /* 0x0000000607007c0c */ /* 0x000fda0008706670 */
[----:B------:R-:W-:Y:S05]  /*00c0*/  @P0 EXIT ;  /* 0x000000000000094d */ /* 0x000fea0003800000 */
[----:B------:R-:W0:Y:S01]  /*00d0*/  LDC.64 R2, c[0x0][0x380] ;  /* 0x0000e000ff027b82 */ /* 0x000e220000000a00 */
[----:B------:R-:W1:Y:S01]  /*00e0*/  LDCU.64 UR4, c[0x0][0x358] ;  /* 0x00006b00ff0477ac */ /* 0x000e620008000a00 */
[----:B------:R-:W-:-:S06]  /*00f0*/  IMAD R9, R0, UR6, R7 ;  /* 0x0000000600097c24 */ /* 0x000fcc000f8e0207 */
[----:B------:R-:W2:Y:S08]  /*0100*/  LDC.64 R4, c[0x0][0x388] ;  /* 0x0000e200ff047b82 */ /* 0x000eb00000000a00 */
[----:B------:R-:W3:Y:S01]  /*0110*/  LDC.64 R6, c[0x0][0x390] ;  /* 0x0000e400ff067b82 */ /* 0x000ee20000000a00 */
[----:B0-----:R-:W-:-:S06]  /*0120*/  IMAD.WIDE R2, R9, 0x4, R2 ;  /* 0x0000000409027825 */ /* 0x001fcc00078e0202 */
[----:B-1----:R-:W4:Y:S01]  /*0130*/  LDG.E R2, desc[UR4][R2.64] ;  /* 0x0000000402027981 */ /* 0x002f22000c1e1900 */
[----:B--2---:R-:W-:-:S06]  /*0140*/  IMAD.WIDE R4, R9, 0x4, R4 ;  /* 0x0000000409047825 */ /* 0x004fcc00078e0204 */
[----:B------:R-:W4:Y:S01]  /*0150*/  LDG.E R5, desc[UR4][R4.64] ;  /* 0x0000000404057981 */ /* 0x000f22000c1e1900 */
[----:B---3--:R-:W-:-:S04]  /*0160*/  IMAD.WIDE R6, R9, 0x4, R6 ;  /* 0x0000000409067825 */ /* 0x008fc800078e0206 */
[----:B----4-:R-:W-:-:S05]  /*0170*/  FADD R9, R2, R5 ;  /* 0x0000000502097221 */ /* 0x010fca0000000000 */
[----:B------:R-:W-:Y:S01]  /*0180*/  STG.E desc[UR4][R6.64], R9 ;  /* 0x0000000906007986 */ /* 0x000fe2000c101904 */
[----:B------:R-:W-:Y:S05]  /*0190*/  EXIT ;  /* 0x000000000000794d */ /* 0x000fea0003800000 */
.L_x_0:
[----:B------:R-:W-:-:S00]  /*01a0*/  BRA `(.L_x_0) ;  /* 0xfffffffc00fc7947 */ /* 0x000fc0000383ffff */
[----:B------:R-:W-:-:S00]  /*01b0*/  NOP ;  /* 0x0000000000007918 */ /* 0x000fc00000000000 */
        /* <DEDUP_REMOVED lines=12> */
.L_x_1:


//--------------------- .nv.shared.reserved.0     --------------------------
	.section	.nv.shared.reserved.0,"aw",@nobits
	.weak		__nv_reservedSMEM_offset_0_alias
	.size		__nv_reservedSMEM_offset_0_alias, 0, 64
	.other		__nv_reservedSMEM_offset_0_alias,@"STO_CUDA_RESERVED_SHARED STV_DEFAULT"
__nv_reservedSMEM_offset_0_alias:
	.zero		0
	.zero		64


//--------------------- .nv.constant0._Z9matrixAddPKfS0_Pfii --------------------------
	.section	.nv.constant0._Z9matrixAddPKfS0_Pfii,"a",@progbits
	.sectionflags	@""
	.align	4
.nv.constant0._Z9matrixAddPKfS0_Pfii:
	.zero		928


//--------------------- SYMBOLS --------------------------

	.type		.nv.reservedSmem.offset0,@object
	.size		.nv.reservedSmem.offset0,0x4
